	.headerflags	@"EF_CUDA_TEXMODE_UNIFIED EF_CUDA_64BIT_ADDRESS EF_CUDA_ACCELERATORS EF_CUDA_SM90 EF_CUDA_VIRTUAL_SM(EF_CUDA_SM90)"
	.elftype	@"ET_EXEC"


//--------------------- .nv.info                  --------------------------
	.section	.nv.info,"",@"SHT_CUDA_INFO"
	.align	4


	//----- nvinfo : EIATTR_REGCOUNT
	.align		4
        /*0000*/ 	.byte	0x04, 0x2f
        /*0002*/ 	.short	(.L_1 - .L_0)
	.align		4
.L_0:
        /*0004*/ 	.word	index@(triton_poi_fused_convolution_relu_threshold_backward_10)
        /*0008*/ 	.word	0x00000012


	//----- nvinfo : EIATTR_MIN_STACK_SIZE
	.align		4
.L_1:
        /*000c*/ 	.byte	0x04, 0x12
        /*000e*/ 	.short	(.L_3 - .L_2)
	.align		4
.L_2:
        /*0010*/ 	.word	index@(triton_poi_fused_convolution_relu_threshold_backward_10)
        /*0014*/ 	.word	0x00000000


	//----- nvinfo : EIATTR_FRAME_SIZE
	.align		4
.L_3:
        /*0018*/ 	.byte	0x04, 0x11
        /*001a*/ 	.short	(.L_5 - .L_4)
	.align		4
.L_4:
        /*001c*/ 	.word	index@(triton_poi_fused_convolution_relu_threshold_backward_10)
        /*0020*/ 	.word	0x00000000


	//----- nvinfo : EIATTR_MIN_STACK_SIZE
	.align		4
.L_5:
        /*0024*/ 	.byte	0x04, 0x12
        /*0026*/ 	.short	(.L_7 - .L_6)
	.align		4
.L_6:
        /*0028*/ 	.word	index@(triton_poi_fused_convolution_relu_threshold_backward_10)
        /*002c*/ 	.word	0x00000000
.L_7:


//--------------------- .nv.info.triton_poi_fused_convolution_relu_threshold_backward_10 --------------------------
	.section	.nv.info.triton_poi_fused_convolution_relu_threshold_backward_10,"",@"SHT_CUDA_INFO"
	.sectionflags	@""
	.align	4


	//----- nvinfo : EIATTR_CUDA_API_VERSION
	.align		4
        /*0000*/ 	.byte	0x04, 0x37
        /*0002*/ 	.short	(.L_9 - .L_8)
.L_8:
        /*0004*/ 	.word	0x0000007c


	//----- nvinfo : EIATTR_KPARAM_INFO
	.align		4
.L_9:
        /*0008*/ 	.byte	0x04, 0x17
        /*000a*/ 	.short	(.L_11 - .L_10)
.L_10:
        /*000c*/ 	.word	0x00000000
        /*0010*/ 	.short	0x0005
        /*0012*/ 	.short	0x0024
        /*0014*/ 	.byte	0x00, 0xf0, 0x11, 0x00


	//----- nvinfo : EIATTR_KPARAM_INFO
	.align		4
.L_11:
        /*0018*/ 	.byte	0x04, 0x17
        /*001a*/ 	.short	(.L_13 - .L_12)
.L_12:
        /*001c*/ 	.word	0x00000000
        /*0020*/ 	.short	0x0004
        /*0022*/ 	.short	0x0020
        /*0024*/ 	.byte	0x00, 0xf0, 0x11, 0x00


	//----- nvinfo : EIATTR_KPARAM_INFO
	.align		4
.L_13:
        /*0028*/ 	.byte	0x04, 0x17
        /*002a*/ 	.short	(.L_15 - .L_14)
.L_14:
        /*002c*/ 	.word	0x00000000
        /*0030*/ 	.short	0x0003
        /*0032*/ 	.short	0x0018
        /*0034*/ 	.byte	0x00, 0xf4, 0x21, 0x00


	//----- nvinfo : EIATTR_KPARAM_INFO
	.align		4
.L_15:
        /*0038*/ 	.byte	0x04, 0x17
        /*003a*/ 	.short	(.L_17 - .L_16)
.L_16:
        /*003c*/ 	.word	0x00000000
        /*0040*/ 	.short	0x0002
        /*0042*/ 	.short	0x0010
        /*0044*/ 	.byte	0x00, 0xf4, 0x21, 0x00


	//----- nvinfo : EIATTR_KPARAM_INFO
	.align		4
.L_17:
        /*0048*/ 	.byte	0x04, 0x17
        /*004a*/ 	.short	(.L_19 - .L_18)
.L_18:
        /*004c*/ 	.word	0x00000000
        /*0050*/ 	.short	0x0001
        /*0052*/ 	.short	0x0008
        /*0054*/ 	.byte	0x00, 0xf4, 0x21, 0x00


	//----- nvinfo : EIATTR_KPARAM_INFO
	.align		4
.L_19:
        /*0058*/ 	.byte	0x04, 0x17
        /*005a*/ 	.short	(.L_21 - .L_20)
.L_20:
        /*005c*/ 	.word	0x00000000
        /*0060*/ 	.short	0x0000
        /*0062*/ 	.short	0x0000
        /*0064*/ 	.byte	0x00, 0xf4, 0x21, 0x00


	//----- nvinfo : EIATTR_SPARSE_MMA_MASK
	.align		4
.L_21:
        /*0068*/ 	.byte	0x03, 0x50
        /*006a*/ 	.short	0x0000


	//----- nvinfo : EIATTR_MAXREG_COUNT
	.align		4
        /*006c*/ 	.byte	0x03, 0x1b
        /*006e*/ 	.short	0x00ff


	//----- nvinfo : EIATTR_EXIT_INSTR_OFFSETS
	.align		4
        /*0070*/ 	.byte	0x04, 0x1c
        /*0072*/ 	.short	(.L_23 - .L_22)


	//   ....[0]....
.L_22:
        /*0074*/ 	.word	0x000003e0


	//   ....[1]....
        /*0078*/ 	.word	0x00000400


	//----- nvinfo : EIATTR_REQNTID
	.align		4
.L_23:
        /*007c*/ 	.byte	0x04, 0x10
        /*007e*/ 	.short	(.L_25 - .L_24)
.L_24:
        /*0080*/ 	.word	0x00000080
        /*0084*/ 	.word	0x00000001
        /*0088*/ 	.word	0x00000001


	//----- nvinfo : EIATTR_CBANK_PARAM_SIZE
	.align		4
.L_25:
        /*008c*/ 	.byte	0x03, 0x19
        /*008e*/ 	.short	0x0028


	//----- nvinfo : EIATTR_PARAM_CBANK
	.align		4
        /*0090*/ 	.byte	0x04, 0x0a
        /*0092*/ 	.short	(.L_27 - .L_26)
	.align		4
.L_26:
        /*0094*/ 	.word	index@(.nv.constant0.triton_poi_fused_convolution_relu_threshold_backward_10)
        /*0098*/ 	.short	0x0210
        /*009a*/ 	.short	0x0028


	//----- nvinfo : EIATTR_SW_WAR
	.align		4
.L_27:
        /*009c*/ 	.byte	0x04, 0x36
        /*009e*/ 	.short	(.L_29 - .L_28)
.L_28:
        /*00a0*/ 	.word	0x00000008
.L_29:


//--------------------- .nv.callgraph             --------------------------
	.section	.nv.callgraph,"",@"SHT_CUDA_CALLGRAPH"
	.align	4
	.sectionentsize	8
	.align		4
        /*0000*/ 	.word	0x00000000
	.align		4
        /*0004*/ 	.word	0xffffffff
	.align		4
        /*0008*/ 	.word	0x00000000
	.align		4
        /*000c*/ 	.word	0xfffffffe
	.align		4
        /*0010*/ 	.word	0x00000000
	.align		4
        /*0014*/ 	.word	0xfffffffd
	.align		4
        /*0018*/ 	.word	0x00000000
	.align		4
        /*001c*/ 	.word	0xfffffffc


//--------------------- .text.triton_poi_fused_convolution_relu_threshold_backward_10 --------------------------
	.section	.text.triton_poi_fused_convolution_relu_threshold_backward_10,"ax",@progbits
	.sectionflags	@"SHF_BARRIERS=1"
	.align	128
        .global         triton_poi_fused_convolution_relu_threshold_backward_10
        .type           triton_poi_fused_convolution_relu_threshold_backward_10,@function
        .size           triton_poi_fused_convolution_relu_threshold_backward_10,(.L_x_1 - triton_poi_fused_convolution_relu_threshold_backward_10)
        .other          triton_poi_fused_convolution_relu_threshold_backward_10,@"STO_CUDA_ENTRY STV_DEFAULT"
triton_poi_fused_convolution_relu_threshold_backward_10:
.text.triton_poi_fused_convolution_relu_threshold_backward_10:
[----:B------:R-:W0:Y:S02]  /*0000*/  LDC R1, c[0x0][0x28] ;  /* 0x00000a00ff017b82 */ /* 0x000e240000000800 */
[----:B------:R-:W1:Y:S01]  /*0010*/  S2R R14, SR_TID.X ;  /* 0x00000000000e7919 */ /* 0x000e620000002100 */
[----:B------:R-:W2:Y:S01]  /*0020*/  LDC.64 R6, c[0x0][0x218] ;  /* 0x00008600ff067b82 */ /* 0x000ea20000000a00 */
[----:B------:R-:W-:Y:S01]  /*0030*/  CS2R R12, SRZ ;  /* 0x00000000000c7805 */ /* 0x000fe2000001ff00 */
[----:B------:R-:W-:Y:S01]  /*0040*/  ULDC.64 UR6, c[0x0][0x208] ;  /* 0x0000820000067ab9 */ /* 0x000fe20000000a00 */
[----:B------:R-:W3:Y:S01]  /*0050*/  S2R R4, SR_CTAID.Y ;  /* 0x0000000000047919 */ /* 0x000ee20000002600 */
[----:B------:R-:W4:Y:S04]  /*0060*/  S2R R0, SR_CTAID.X ;  /* 0x0000000000007919 */ /* 0x000f280000002500 */
[----:B------:R-:W5:Y:S01]  /*0070*/  LDC.64 R2, c[0x0][0x210] ;  /* 0x00008400ff027b82 */ /* 0x000f620000000a00 */
[----:B-1----:R-:W-:Y:S01]  /*0080*/  IMAD.SHL.U32 R9, R14, 0x2, RZ ;  /* 0x000000020e097824 */ /* 0x002fe200078e00ff */
[----:B---3--:R-:W-:-:S04]  /*0090*/  SHF.R.S32.HI R8, RZ, 0x17, R4 ;  /* 0x00000017ff087819 */ /* 0x008fc80000011404 */
[----:B------:R-:W-:Y:S02]  /*00a0*/  LOP3.LUT R9, R9, 0xfe, RZ, 0xc0, !PT ;  /* 0x000000fe09097812 */ /* 0x000fe400078ec0ff */
[----:B------:R-:W-:Y:S02]  /*00b0*/  SGXT R8, R8, 0x1 ;  /* 0x000000010808781a */ /* 0x000fe40000000200 */
[----:B------:R-:W-:Y:S02]  /*00c0*/  PRMT R5, R9, 0x6540, R4 ;  /* 0x0000654009057816 */ /* 0x000fe40000000004 */
[----:B----4-:R-:W-:Y:S02]  /*00d0*/  ISETP.GE.AND P0, PT, R0, 0x10, PT ;  /* 0x000000100000780c */ /* 0x010fe40003f06270 */
[----:B------:R-:W-:-:S04]  /*00e0*/  LEA.HI R8, R8, R5, RZ, 0x9 ;  /* 0x0000000508087211 */ /* 0x000fc800078f48ff */
[C---:B------:R-:W-:Y:S01]  /*00f0*/  LOP3.LUT R10, R8.reuse, 0xfffffe00, RZ, 0xc0, !PT ;  /* 0xfffffe00080a7812 */ /* 0x040fe200078ec0ff */
[----:B------:R-:W-:-:S04]  /*0100*/  IMAD.SHL.U32 R8, R8, 0x10, RZ ;  /* 0x0000001008087824 */ /* 0x000fc800078e00ff */
[----:B------:R-:W-:Y:S01]  /*0110*/  IMAD.IADD R11, R5, 0x1, -R10 ;  /* 0x00000001050b7824 */ /* 0x000fe200078e0a0a */
[----:B------:R-:W-:-:S03]  /*0120*/  LOP3.LUT R8, R8, 0xffffe000, RZ, 0xc0, !PT ;  /* 0xffffe00008087812 */ /* 0x000fc600078ec0ff */
[----:B------:R-:W-:Y:S02]  /*0130*/  IMAD R5, R0, 0x200, R11 ;  /* 0x0000020000057824 */ /* 0x000fe400078e020b */
[----:B--2---:R-:W-:-:S04]  /*0140*/  IMAD.WIDE R6, R11, 0x4, R6 ;  /* 0x000000040b067825 */ /* 0x004fc800078e0206 */
[----:B------:R-:W-:Y:S02]  /*0150*/  IMAD.IADD R5, R5, 0x1, R8 ;  /* 0x0000000105057824 */ /* 0x000fe400078e0208 */
[----:B------:R-:W2:Y:S02]  /*0160*/  LDG.E.EL.64 R6, desc[UR6][R6.64] ;  /* 0x0000000606067981 */ /* 0x000ea4000c2e1b00 */
[----:B-----5:R-:W-:-:S05]  /*0170*/  IMAD.WIDE R2, R5, 0x4, R2 ;  /* 0x0000000405027825 */ /* 0x020fca00078e0202 */
[----:B------:R1:W2:Y:S01]  /*0180*/  @!P0 LDG.E.EL.64 R12, desc[UR6][R2.64] ;  /* 0x00000006020c8981 */ /* 0x0002a2000c2e1b00 */
[----:B------:R-:W3:Y:S01]  /*0190*/  S2UR UR5, SR_CgaCtaId ;  /* 0x00000000000579c3 */ /* 0x000ee20000008800 */
[----:B------:R-:W-:Y:S01]  /*01a0*/  UMOV UR4, 0x400 ;  /* 0x0000040000047882 */ /* 0x000fe20000000000 */
[----:B------:R-:W-:-:S06]  /*01b0*/  LOP3.LUT R11, R14, 0x7f, RZ, 0xc0, !PT ;  /* 0x0000007f0e0b7812 */ /* 0x000fcc00078ec0ff */
[----:B-1----:R-:W1:Y:S01]  /*01c0*/  LDC.64 R2, c[0x0][0x220] ;  /* 0x00008800ff027b82 */ /* 0x002e620000000a00 */
[----:B---3--:R-:W-:-:S06]  /*01d0*/  UPRMT UR4, UR5, 0x654, UR4 ;  /* 0x0000065405047896 */ /* 0x008fcc0008000004 */
[----:B------:R-:W-:Y:S02]  /*01e0*/  LEA R9, R9, UR4, 0x3 ;  /* 0x0000000409097c11 */ /* 0x000fe4000f8e18ff */
[----:B------:R-:W-:-:S04]  /*01f0*/  LOP3.LUT R8, R11, 0x80, RZ, 0xfc, !PT ;  /* 0x000000800b087812 */ /* 0x000fc800078efcff */
[----:B------:R-:W-:Y:S02]  /*0200*/  LEA R8, R8, UR4, 0x3 ;  /* 0x0000000408087c11 */ /* 0x000fe4000f8e18ff */
[----:B--2---:R-:W-:Y:S01]  /*0210*/  FSETP.GEU.AND P1, PT, R12, -R6, PT ;  /* 0x800000060c00720b */ /* 0x004fe20003f2e000 */
[----:B------:R-:W-:Y:S01]  /*0220*/  FADD R12, R6, R12 ;  /* 0x0000000c060c7221 */ /* 0x000fe20000000000 */
[----:B------:R-:W-:Y:S01]  /*0230*/  FADD R10, R7, R13 ;  /* 0x0000000d070a7221 */ /* 0x000fe20000000000 */
[----:B------:R-:W-:-:S03]  /*0240*/  FSETP.GEU.AND P2, PT, R13, -R7, PT ;  /* 0x800000070d00720b */ /* 0x000fc60003f4e000 */
[----:B------:R-:W-:Y:S02]  /*0250*/  FSEL R14, R12, RZ, P1 ;  /* 0x000000ff0c0e7208 */ /* 0x000fe40000800000 */
[----:B------:R-:W-:-:S03]  /*0260*/  FSEL R12, R10, RZ, P2 ;  /* 0x000000ff0a0c7208 */ /* 0x000fc60001000000 */
[----:B------:R-:W-:Y:S04]  /*0270*/  STS [R9], R14 ;  /* 0x0000000e09007388 */ /* 0x000fe80000000800 */
[----:B------:R2:W-:Y:S01]  /*0280*/  STS [R9+0x8], R12 ;  /* 0x0000080c09007388 */ /* 0x0005e20000000800 */
[----:B------:R-:W-:Y:S01]  /*0290*/  BAR.SYNC.DEFER_BLOCKING 0x0 ;  /* 0x0000000000007b1d */ /* 0x000fe20000010000 */
[C---:B------:R-:W-:Y:S01]  /*02a0*/  LEA R10, R11.reuse, UR4, 0x3 ;  /* 0x000000040b0a7c11 */ /* 0x040fe2000f8e18ff */
[----:B------:R-:W-:Y:S01]  /*02b0*/  IMAD.SHL.U32 R6, R4, 0x100, RZ ;  /* 0x0000010004067824 */ /* 0x000fe200078e00ff */
[----:B------:R-:W-:Y:S02]  /*02c0*/  PRMT R7, R11, 0x6540, R4 ;  /* 0x000065400b077816 */ /* 0x000fe40000000004 */
[----:B------:R-:W-:Y:S01]  /*02d0*/  FSETP.GTU.AND P1, PT, R12, RZ, PT ;  /* 0x000000ff0c00720b */ /* 0x000fe20003f2c000 */
[----:B------:R-:W-:Y:S01]  /*02e0*/  ULDC.64 UR4, c[0x0][0x228] ;  /* 0x00008a0000047ab9 */ /* 0x000fe20000000a00 */
[----:B------:R-:W3:Y:S04]  /*02f0*/  LDS R13, [R10] ;  /* 0x000000000a0d7984 */ /* 0x000ee80000000800 */
[----:B------:R-:W4:Y:S01]  /*0300*/  LDS R15, [R8] ;  /* 0x00000000080f7984 */ /* 0x000f220000000800 */
[----:B------:R-:W-:Y:S01]  /*0310*/  LOP3.LUT R11, R6, 0x80, R11, 0xfe, !PT ;  /* 0x00000080060b7812 */ /* 0x000fe200078efe0b */
[----:B------:R-:W-:Y:S01]  /*0320*/  IMAD R7, R7, 0x10, R0 ;  /* 0x0000001007077824 */ /* 0x000fe200078e0200 */
[----:B------:R-:W-:-:S03]  /*0330*/  FSETP.GTU.AND P2, PT, R14, RZ, PT ;  /* 0x000000ff0e00720b */ /* 0x000fc60003f4c000 */
[----:B------:R-:W-:Y:S01]  /*0340*/  IMAD R11, R11, 0x10, R0 ;  /* 0x000000100b0b7824 */ /* 0x000fe200078e0200 */
[----:B--2---:R-:W-:Y:S01]  /*0350*/  SEL R9, RZ, 0x100, P1 ;  /* 0x00000100ff097807 */ /* 0x004fe20000800000 */
[----:B-1----:R-:W-:Y:S01]  /*0360*/  IMAD.WIDE R6, R7, 0x4, R2 ;  /* 0x0000000407067825 */ /* 0x002fe200078e0202 */
[----:B------:R-:W-:-:S03]  /*0370*/  IADD3 R4, P1, R5, UR4, RZ ;  /* 0x0000000405047c10 */ /* 0x000fc6000ff3e0ff */
[----:B------:R-:W-:Y:S01]  /*0380*/  IMAD.WIDE R2, R11, 0x4, R2 ;  /* 0x000000040b027825 */ /* 0x000fe200078e0202 */
[----:B------:R-:W-:Y:S02]  /*0390*/  SEL R0, RZ, 0x1, P2 ;  /* 0x00000001ff007807 */ /* 0x000fe40001000000 */
[----:B------:R-:W-:-:S03]  /*03a0*/  LEA.HI.X.SX32 R5, R5, UR5, 0x1, P1 ;  /* 0x0000000505057c11 */ /* 0x000fc600088f0eff */
[----:B------:R-:W-:Y:S01]  /*03b0*/  IMAD.IADD R9, R0, 0x1, R9 ;  /* 0x0000000100097824 */ /* 0x000fe200078e0209 */
[----:B---3--:R1:W-:Y:S04]  /*03c0*/  @!P0 STG.E desc[UR6][R6.64], R13 ;  /* 0x0000000d06008986 */ /* 0x0083e8000c101906 */
[----:B----4-:R1:W-:Y:S01]  /*03d0*/  @!P0 STG.E desc[UR6][R2.64], R15 ;  /* 0x0000000f02008986 */ /* 0x0103e2000c101906 */
[----:B------:R-:W-:Y:S05]  /*03e0*/  @P0 EXIT ;  /* 0x000000000000094d */ /* 0x000fea0003800000 */
[----:B------:R-:W-:Y:S01]  /*03f0*/  STG.E.U16 desc[UR6][R4.64], R9 ;  /* 0x0000000904007986 */ /* 0x000fe2000c101506 */
[----:B------:R-:W-:Y:S05]  /*0400*/  EXIT ;  /* 0x000000000000794d */ /* 0x000fea0003800000 */
.L_x_0:
[----:B------:R-:W-:-:S00]  /*0410*/  BRA `(.L_x_0) ;  /* 0xfffffffc00fc7947 */ /* 0x000fc0000383ffff */
[----:B------:R-:W-:-:S00]  /*0420*/  NOP ;  /* 0x0000000000007918 */ /* 0x000fc00000000000 */
        /* <DEDUP_REMOVED lines=13> */
.L_x_1:


//--------------------- .nv.shared.triton_poi_fused_convolution_relu_threshold_backward_10 --------------------------
	.section	.nv.shared.triton_poi_fused_convolution_relu_threshold_backward_10,"aw",@nobits
	.sectionflags	@""
	.align	16
	.zero		1024


//--------------------- .nv.constant0.triton_poi_fused_convolution_relu_threshold_backward_10 --------------------------
	.section	.nv.constant0.triton_poi_fused_convolution_relu_threshold_backward_10,"a",@progbits
	.sectionflags	@""
	.align	4
.nv.constant0.triton_poi_fused_convolution_relu_threshold_backward_10:
	.zero		568
